//
// Generated by NVIDIA NVVM Compiler
//
// Compiler Build ID: CL-36424714
// Cuda compilation tools, release 13.0, V13.0.88
// Based on NVVM 20.0.0
//

.version 9.0
.target sm_100
.address_size 64

	// .globl	upsampling2D

.visible .entry upsampling2D(
	.param .u32 upsampling2D_param_0,
	.param .u32 upsampling2D_param_1,
	.param .u32 upsampling2D_param_2,
	.param .u64 .ptr .align 1 upsampling2D_param_3,
	.param .u64 .ptr .align 1 upsampling2D_param_4
)
{
	.reg .pred 	%p<4>;
	.reg .b32 	%r<25>;
	.reg .b64 	%rd<9>;

	ld.param.u32 	%r6, [upsampling2D_param_0];
	ld.param.u32 	%r4, [upsampling2D_param_1];
	ld.param.u32 	%r5, [upsampling2D_param_2];
	ld.param.u64 	%rd1, [upsampling2D_param_3];
	ld.param.u64 	%rd2, [upsampling2D_param_4];
	mov.u32 	%r7, %ctaid.y;
	mov.u32 	%r8, %ntid.y;
	mov.u32 	%r9, %tid.y;
	mad.lo.s32 	%r1, %r7, %r8, %r9;
	mov.u32 	%r10, %ctaid.x;
	mov.u32 	%r11, %ntid.x;
	mov.u32 	%r12, %tid.x;
	mad.lo.s32 	%r13, %r10, %r11, %r12;
	mul.lo.s32 	%r14, %r5, %r6;
	setp.ge.s32 	%p1, %r1, %r14;
	mul.lo.s32 	%r15, %r5, %r4;
	setp.ge.s32 	%p2, %r13, %r15;
	or.pred  	%p3, %p1, %p2;
	@%p3 bra 	$L__BB0_2;
	cvta.to.global.u64 	%rd3, %rd1;
	cvta.to.global.u64 	%rd4, %rd2;
	div.s32 	%r16, %r1, %r5;
	div.s32 	%r17, %r13, %r5;
	mad.lo.s32 	%r18, %r16, %r4, %r17;
	mad.lo.s32 	%r19, %r15, %r1, %r13;
	mul.lo.s32 	%r20, %r19, 3;
	mul.lo.s32 	%r21, %r18, 3;
	mul.wide.s32 	%rd5, %r21, 4;
	add.s64 	%rd6, %rd3, %rd5;
	ld.global.u32 	%r22, [%rd6];
	mul.wide.s32 	%rd7, %r20, 4;
	add.s64 	%rd8, %rd4, %rd7;
	st.global.u32 	[%rd8], %r22;
	ld.global.u32 	%r23, [%rd6+4];
	st.global.u32 	[%rd8+4], %r23;
	ld.global.u32 	%r24, [%rd6+8];
	st.global.u32 	[%rd8+8], %r24;
$L__BB0_2:
	ret;

}


// ===== COMPILED SASS (sm_100) =====

	.target	sm_100

	.elftype	@"ET_EXEC"


//--------------------- .note.nv.tkinfo           --------------------------
	.section	.note.nv.tkinfo,"",@"SHT_NOTE"
	.sectionflags	@"SHF_NOTE_NV_TKINFO"
	.tkinfo
        /*0018*/ 	.word	0x00000002
        /*0030*/ 	.string	""
        /*0030*/ 	.string	"ptxas"
        /*0030*/ 	.string	"Cuda compilation tools, release 13.0, V13.0.88"
        /*0030*/ 	.string	"Build cuda_13.0.r13.0/compiler.36424714_0"
        /*0030*/ 	.string	"-arch sm_100 -m 64 "



//--------------------- .note.nv.cuinfo           --------------------------
	.section	.note.nv.cuinfo,"",@"SHT_NOTE"
	.sectionflags	@"SHF_NOTE_NV_CUINFO"
        /*0018*/ 	.short	0x0002
        /*001a*/ 	.short	0x0064
        /*001c*/ 	.short	0x0082
	.zero		2


//--------------------- .nv.info                  --------------------------
	.section	.nv.info,"",@"SHT_CUDA_INFO"
	.align	4


	//----- nvinfo : EIATTR_REGCOUNT
	.align		4
        /*0000*/ 	.byte	0x04, 0x2f
        /*0002*/ 	.short	(.L_1 - .L_0)
	.align		4
.L_0:
        /*0004*/ 	.word	index@(upsampling2D)
        /*0008*/ 	.word	0x0000000f


	//----- nvinfo : EIATTR_FRAME_SIZE
	.align		4
.L_1:
        /*000c*/ 	.byte	0x04, 0x11
        /*000e*/ 	.short	(.L_3 - .L_2)
	.align		4
.L_2:
        /*0010*/ 	.word	index@(upsampling2D)
        /*0014*/ 	.word	0x00000000


	//----- nvinfo : EIATTR_MIN_STACK_SIZE
	.align		4
.L_3:
        /*0018*/ 	.byte	0x04, 0x12
        /*001a*/ 	.short	(.L_5 - .L_4)
	.align		4
.L_4:
        /*001c*/ 	.word	index@(upsampling2D)
        /*0020*/ 	.word	0x00000000
.L_5:


//--------------------- .nv.compat                --------------------------
	.section	.nv.compat,"",@"SHT_CUDA_COMPAT_INFO"
	.align	4
        /*0000*/ 	.byte	0x02, 0x09, 0x00, 0x00, 0x02, 0x02, 0x01, 0x00, 0x02, 0x05, 0x05, 0x00, 0x03, 0x07, 0x01, 0x01
        /*0010*/ 	.byte	0x02, 0x03, 0x00, 0x00, 0x02, 0x06, 0x01, 0x00, 0x04, 0x0b, 0x08, 0x00, 0x09, 0x00, 0x00, 0x00
        /*0020*/ 	.byte	0x00, 0x00, 0x00, 0x00


//--------------------- .nv.info.upsampling2D     --------------------------
	.section	.nv.info.upsampling2D,"",@"SHT_CUDA_INFO"
	.sectionflags	@""
	.align	4


	//----- nvinfo : EIATTR_CUDA_API_VERSION
	.align		4
        /*0000*/ 	.byte	0x04, 0x37
        /*0002*/ 	.short	(.L_7 - .L_6)
.L_6:
        /*0004*/ 	.word	0x00000082


	//----- nvinfo : EIATTR_KPARAM_INFO
	.align		4
.L_7:
        /*0008*/ 	.byte	0x04, 0x17
        /*000a*/ 	.short	(.L_9 - .L_8)
.L_8:
        /*000c*/ 	.word	0x00000000
        /*0010*/ 	.short	0x0004
        /*0012*/ 	.short	0x0018
        /*0014*/ 	.byte	0x00, 0xf5, 0x21, 0x00


	//----- nvinfo : EIATTR_KPARAM_INFO
	.align		4
.L_9:
        /*0018*/ 	.byte	0x04, 0x17
        /*001a*/ 	.short	(.L_11 - .L_10)
.L_10:
        /*001c*/ 	.word	0x00000000
        /*0020*/ 	.short	0x0003
        /*0022*/ 	.short	0x0010
        /*0024*/ 	.byte	0x00, 0xf5, 0x21, 0x00


	//----- nvinfo : EIATTR_KPARAM_INFO
	.align		4
.L_11:
        /*0028*/ 	.byte	0x04, 0x17
        /*002a*/ 	.short	(.L_13 - .L_12)
.L_12:
        /*002c*/ 	.word	0x00000000
        /*0030*/ 	.short	0x0002
        /*0032*/ 	.short	0x0008
        /*0034*/ 	.byte	0x00, 0xf0, 0x11, 0x00


	//----- nvinfo : EIATTR_KPARAM_INFO
	.align		4
.L_13:
        /*0038*/ 	.byte	0x04, 0x17
        /*003a*/ 	.short	(.L_15 - .L_14)
.L_14:
        /*003c*/ 	.word	0x00000000
        /*0040*/ 	.short	0x0001
        /*0042*/ 	.short	0x0004
        /*0044*/ 	.byte	0x00, 0xf0, 0x11, 0x00


	//----- nvinfo : EIATTR_KPARAM_INFO
	.align		4
.L_15:
        /*0048*/ 	.byte	0x04, 0x17
        /*004a*/ 	.short	(.L_17 - .L_16)
.L_16:
        /*004c*/ 	.word	0x00000000
        /*0050*/ 	.short	0x0000
        /*0052*/ 	.short	0x0000
        /*0054*/ 	.byte	0x00, 0xf0, 0x11, 0x00


	//----- nvinfo : EIATTR_SPARSE_MMA_MASK
	.align		4
.L_17:
        /*0058*/ 	.byte	0x03, 0x50
        /*005a*/ 	.short	0x0000


	//----- nvinfo : EIATTR_MAXREG_COUNT
	.align		4
        /*005c*/ 	.byte	0x03, 0x1b
        /*005e*/ 	.short	0x00ff


	//----- nvinfo : EIATTR_MERCURY_ISA_VERSION
	.align		4
        /*0060*/ 	.byte	0x03, 0x5f
        /*0062*/ 	.short	0x0101


	//----- nvinfo : EIATTR_VRC_CTA_INIT_COUNT
	.align		4
        /*0064*/ 	.byte	0x02, 0x4a
	.zero		1
	.zero		1


	//----- nvinfo : EIATTR_EXIT_INSTR_OFFSETS
	.align		4
        /*0068*/ 	.byte	0x04, 0x1c
        /*006a*/ 	.short	(.L_19 - .L_18)


	//   ....[0]....
.L_18:
        /*006c*/ 	.word	0x000000f0


	//   ....[1]....
        /*0070*/ 	.word	0x00000440


	//----- nvinfo : EIATTR_CBANK_PARAM_SIZE
	.align		4
.L_19:
        /*0074*/ 	.byte	0x03, 0x19
        /*0076*/ 	.short	0x0020


	//----- nvinfo : EIATTR_PARAM_CBANK
	.align		4
        /*0078*/ 	.byte	0x04, 0x0a
        /*007a*/ 	.short	(.L_21 - .L_20)
	.align		4
.L_20:
        /*007c*/ 	.word	index@(.nv.constant0.upsampling2D)
        /*0080*/ 	.short	0x0380
        /*0082*/ 	.short	0x0020


	//----- nvinfo : EIATTR_SW_WAR
	.align		4
.L_21:
        /*0084*/ 	.byte	0x04, 0x36
        /*0086*/ 	.short	(.L_23 - .L_22)
.L_22:
        /*0088*/ 	.word	0x00000008
.L_23:


//--------------------- .nv.callgraph             --------------------------
	.section	.nv.callgraph,"",@"SHT_CUDA_CALLGRAPH"
	.align	4
	.sectionentsize	8
	.align		4
        /*0000*/ 	.word	0x00000000
	.align		4
        /*0004*/ 	.word	0xffffffff
	.align		4
        /*0008*/ 	.word	0x00000000
	.align		4
        /*000c*/ 	.word	0xfffffffe
	.align		4
        /*0010*/ 	.word	0x00000000
	.align		4
        /*0014*/ 	.word	0xfffffffd
	.align		4
        /*0018*/ 	.word	0x00000000
	.align		4
        /*001c*/ 	.word	0xfffffffc


//--------------------- .text.upsampling2D        --------------------------
	.section	.text.upsampling2D,"ax",@progbits
	.align	128
        .global         upsampling2D
        .type           upsampling2D,@function
        .size           upsampling2D,(.L_x_1 - upsampling2D)
        .other          upsampling2D,@"STO_CUDA_ENTRY STV_DEFAULT"
upsampling2D:
.text.upsampling2D:
[----:B------:R-:W-:Y:S01]  /*0000*/  LDC R1, c[0x0][0x37c] ;  /* 0x0000df00ff017b82 */ /* 0x000fe20000000800 */
[----:B------:R-:W0:Y:S07]  /*0010*/  S2R R0, SR_TID.X ;  /* 0x0000000000007919 */ /* 0x000e2e0000002100 */
[----:B------:R-:W1:Y:S01]  /*0020*/  LDC R2, c[0x0][0x364] ;  /* 0x0000d900ff027b82 */ /* 0x000e620000000800 */
[----:B------:R-:W2:Y:S01]  /*0030*/  LDCU.64 UR6, c[0x0][0x380] ;  /* 0x00007000ff0677ac */ /* 0x000ea20008000a00 */
[----:B------:R-:W1:Y:S06]  /*0040*/  S2R R5, SR_TID.Y ;  /* 0x0000000000057919 */ /* 0x000e6c0000002200 */
[----:B------:R-:W0:Y:S08]  /*0050*/  S2UR UR5, SR_CTAID.X ;  /* 0x00000000000579c3 */ /* 0x000e300000002500 */
[----:B------:R-:W0:Y:S08]  /*0060*/  LDC R3, c[0x0][0x360] ;  /* 0x0000d800ff037b82 */ /* 0x000e300000000800 */
[----:B------:R-:W2:Y:S08]  /*0070*/  LDC R4, c[0x0][0x388] ;  /* 0x0000e200ff047b82 */ /* 0x000eb00000000800 */
[----:B------:R-:W1:Y:S01]  /*0080*/  S2UR UR4, SR_CTAID.Y ;  /* 0x00000000000479c3 */ /* 0x000e620000002600 */
[----:B0-----:R-:W-:-:S02]  /*0090*/  IMAD R3, R3, UR5, R0 ;  /* 0x0000000503037c24 */ /* 0x001fc4000f8e0200 */
[----:B--2---:R-:W-:-:S05]  /*00a0*/  IMAD R0, R4, UR7, RZ ;  /* 0x0000000704007c24 */ /* 0x004fca000f8e02ff */
[----:B------:R-:W-:Y:S01]  /*00b0*/  ISETP.GE.AND P0, PT, R3, R0, PT ;  /* 0x000000000300720c */ /* 0x000fe20003f06270 */
[----:B-1----:R-:W-:Y:S02]  /*00c0*/  IMAD R2, R2, UR4, R5 ;  /* 0x0000000402027c24 */ /* 0x002fe4000f8e0205 */
[----:B------:R-:W-:-:S05]  /*00d0*/  IMAD R5, R4, UR6, RZ ;  /* 0x0000000604057c24 */ /* 0x000fca000f8e02ff */
[----:B------:R-:W-:-:S13]  /*00e0*/  ISETP.GE.OR P0, PT, R2, R5, P0 ;  /* 0x000000050200720c */ /* 0x000fda0000706670 */
[----:B------:R-:W-:Y:S05]  /*00f0*/  @P0 EXIT ;  /* 0x000000000000094d */ /* 0x000fea0003800000 */
[----:B------:R-:W-:Y:S01]  /*0100*/  IABS R9, R4 ;  /* 0x0000000400097213 */ /* 0x000fe20000000000 */
[----:B------:R-:W0:Y:S01]  /*0110*/  LDCU.64 UR4, c[0x0][0x358] ;  /* 0x00006b00ff0477ac */ /* 0x000e220008000a00 */
[----:B------:R-:W-:Y:S02]  /*0120*/  IABS R10, R2 ;  /* 0x00000002000a7213 */ /* 0x000fe40000000000 */
[----:B------:R-:W1:Y:S01]  /*0130*/  I2F.RP R5, R9 ;  /* 0x0000000900057306 */ /* 0x000e620000209400 */
[----:B------:R-:W-:-:S07]  /*0140*/  IABS R12, R3 ;  /* 0x00000003000c7213 */ /* 0x000fce0000000000 */
[----:B-1----:R-:W1:Y:S02]  /*0150*/  MUFU.RCP R5, R5 ;  /* 0x0000000500057308 */ /* 0x002e640000001000 */
[----:B-1----:R-:W-:-:S06]  /*0160*/  VIADD R6, R5, 0xffffffe ;  /* 0x0ffffffe05067836 */ /* 0x002fcc0000000000 */
[----:B------:R1:W2:Y:S02]  /*0170*/  F2I.FTZ.U32.TRUNC.NTZ R7, R6 ;  /* 0x0000000600077305 */ /* 0x0002a4000021f000 */
[----:B-1----:R-:W-:Y:S01]  /*0180*/  IMAD.MOV.U32 R6, RZ, RZ, RZ ;  /* 0x000000ffff067224 */ /* 0x002fe200078e00ff */
[----:B--2---:R-:W-:-:S05]  /*0190*/  IADD3 R8, PT, PT, RZ, -R7, RZ ;  /* 0x80000007ff087210 */ /* 0x004fca0007ffe0ff */
[----:B------:R-:W-:-:S04]  /*01a0*/  IMAD R11, R8, R9, RZ ;  /* 0x00000009080b7224 */ /* 0x000fc800078e02ff */
[----:B------:R-:W-:-:S06]  /*01b0*/  IMAD.HI.U32 R7, R7, R11, R6 ;  /* 0x0000000b07077227 */ /* 0x000fcc00078e0006 */
[----:B------:R-:W-:-:S04]  /*01c0*/  IMAD.HI.U32 R5, R7, R10, RZ ;  /* 0x0000000a07057227 */ /* 0x000fc800078e00ff */
[----:B------:R-:W-:Y:S01]  /*01d0*/  IMAD.HI.U32 R8, R7, R12, RZ ;  /* 0x0000000c07087227 */ /* 0x000fe200078e00ff */
[----:B------:R-:W-:-:S03]  /*01e0*/  IADD3 R6, PT, PT, -R5, RZ, RZ ;  /* 0x000000ff05067210 */ /* 0x000fc60007ffe1ff */
[----:B------:R-:W-:Y:S02]  /*01f0*/  IMAD.MOV R7, RZ, RZ, -R8 ;  /* 0x000000ffff077224 */ /* 0x000fe400078e0a08 */
[C---:B------:R-:W-:Y:S02]  /*0200*/  IMAD R6, R9.reuse, R6, R10 ;  /* 0x0000000609067224 */ /* 0x040fe400078e020a */
[----:B------:R-:W-:-:S03]  /*0210*/  IMAD R7, R9, R7, R12 ;  /* 0x0000000709077224 */ /* 0x000fc600078e020c */
[C---:B------:R-:W-:Y:S02]  /*0220*/  ISETP.GT.U32.AND P4, PT, R9.reuse, R6, PT ;  /* 0x000000060900720c */ /* 0x040fe40003f84070 */
[----:B------:R-:W-:-:S11]  /*0230*/  ISETP.GT.U32.AND P5, PT, R9, R7, PT ;  /* 0x000000070900720c */ /* 0x000fd60003fa4070 */
[-C--:B------:R-:W-:Y:S02]  /*0240*/  @!P4 IADD3 R6, PT, PT, R6, -R9.reuse, RZ ;  /* 0x800000090606c210 */ /* 0x080fe40007ffe0ff */
[----:B------:R-:W-:Y:S01]  /*0250*/  @!P5 IMAD.IADD R7, R7, 0x1, -R9 ;  /* 0x000000010707d824 */ /* 0x000fe200078e0a09 */
[----:B------:R-:W-:Y:S01]  /*0260*/  @!P4 IADD3 R5, PT, PT, R5, 0x1, RZ ;  /* 0x000000010505c810 */ /* 0x000fe20007ffe0ff */
[----:B------:R-:W-:Y:S01]  /*0270*/  @!P5 VIADD R8, R8, 0x1 ;  /* 0x000000010808d836 */ /* 0x000fe20000000000 */
[-C--:B------:R-:W-:Y:S02]  /*0280*/  ISETP.GE.U32.AND P2, PT, R6, R9.reuse, PT ;  /* 0x000000090600720c */ /* 0x080fe40003f46070 */
[----:B------:R-:W-:Y:S02]  /*0290*/  ISETP.GE.U32.AND P3, PT, R7, R9, PT ;  /* 0x000000090700720c */ /* 0x000fe40003f66070 */
[-C--:B------:R-:W-:Y:S02]  /*02a0*/  LOP3.LUT R6, R2, R4.reuse, RZ, 0x3c, !PT ;  /* 0x0000000402067212 */ /* 0x080fe400078e3cff */
[----:B------:R-:W-:-:S02]  /*02b0*/  LOP3.LUT R7, R3, R4, RZ, 0x3c, !PT ;  /* 0x0000000403077212 */ /* 0x000fc400078e3cff */
[----:B------:R-:W-:Y:S02]  /*02c0*/  ISETP.GE.AND P0, PT, R6, RZ, PT ;  /* 0x000000ff0600720c */ /* 0x000fe40003f06270 */
[----:B------:R-:W-:Y:S02]  /*02d0*/  ISETP.GE.AND P1, PT, R7, RZ, PT ;  /* 0x000000ff0700720c */ /* 0x000fe40003f26270 */
[----:B------:R-:W1:Y:S01]  /*02e0*/  LDC.64 R6, c[0x0][0x390] ;  /* 0x0000e400ff067b82 */ /* 0x000e620000000a00 */
[----:B------:R-:W-:Y:S02]  /*02f0*/  @P2 IADD3 R5, PT, PT, R5, 0x1, RZ ;  /* 0x0000000105052810 */ /* 0x000fe40007ffe0ff */
[----:B------:R-:W-:Y:S01]  /*0300*/  @P3 VIADD R8, R8, 0x1 ;  /* 0x0000000108083836 */ /* 0x000fe20000000000 */
[----:B------:R-:W-:Y:S02]  /*0310*/  ISETP.NE.AND P2, PT, R4, RZ, PT ;  /* 0x000000ff0400720c */ /* 0x000fe40003f45270 */
[----:B------:R-:W-:-:S03]  /*0320*/  LOP3.LUT R4, RZ, R4, RZ, 0x33, !PT ;  /* 0x00000004ff047212 */ /* 0x000fc600078e33ff */
[----:B------:R-:W-:Y:S02]  /*0330*/  @!P0 IADD3 R5, PT, PT, -R5, RZ, RZ ;  /* 0x000000ff05058210 */ /* 0x000fe40007ffe1ff */
[----:B------:R-:W-:Y:S02]  /*0340*/  @!P1 IMAD.MOV R8, RZ, RZ, -R8 ;  /* 0x000000ffff089224 */ /* 0x000fe400078e0a08 */
[----:B------:R-:W-:-:S03]  /*0350*/  SEL R5, R4, R5, !P2 ;  /* 0x0000000504057207 */ /* 0x000fc60005000000 */
[----:B------:R-:W-:-:S05]  /*0360*/  SEL R4, R4, R8, !P2 ;  /* 0x0000000804047207 */ /* 0x000fca0005000000 */
[----:B------:R-:W-:-:S04]  /*0370*/  IMAD R4, R5, UR7, R4 ;  /* 0x0000000705047c24 */ /* 0x000fc8000f8e0204 */
[----:B------:R-:W-:-:S04]  /*0380*/  IMAD R5, R4, 0x3, RZ ;  /* 0x0000000304057824 */ /* 0x000fc800078e02ff */
[----:B-1----:R-:W-:Y:S02]  /*0390*/  IMAD.WIDE R4, R5, 0x4, R6 ;  /* 0x0000000405047825 */ /* 0x002fe400078e0206 */
[----:B------:R-:W1:Y:S03]  /*03a0*/  LDC.64 R6, c[0x0][0x398] ;  /* 0x0000e600ff067b82 */ /* 0x000e660000000a00 */
[----:B0-----:R-:W2:Y:S01]  /*03b0*/  LDG.E R9, desc[UR4][R4.64] ;  /* 0x0000000404097981 */ /* 0x001ea2000c1e1900 */
[----:B------:R-:W-:-:S04]  /*03c0*/  IMAD R0, R2, R0, R3 ;  /* 0x0000000002007224 */ /* 0x000fc800078e0203 */
[----:B------:R-:W-:-:S04]  /*03d0*/  IMAD R3, R0, 0x3, RZ ;  /* 0x0000000300037824 */ /* 0x000fc800078e02ff */
[----:B-1----:R-:W-:-:S05]  /*03e0*/  IMAD.WIDE R2, R3, 0x4, R6 ;  /* 0x0000000403027825 */ /* 0x002fca00078e0206 */
[----:B--2---:R-:W-:Y:S04]  /*03f0*/  STG.E desc[UR4][R2.64], R9 ;  /* 0x0000000902007986 */ /* 0x004fe8000c101904 */
[----:B------:R-:W2:Y:S04]  /*0400*/  LDG.E R7, desc[UR4][R4.64+0x4] ;  /* 0x0000040404077981 */ /* 0x000ea8000c1e1900 */
[----:B--2---:R-:W-:Y:S04]  /*0410*/  STG.E desc[UR4][R2.64+0x4], R7 ;  /* 0x0000040702007986 */ /* 0x004fe8000c101904 */
[----:B------:R-:W2:Y:S04]  /*0420*/  LDG.E R11, desc[UR4][R4.64+0x8] ;  /* 0x00000804040b7981 */ /* 0x000ea8000c1e1900 */
[----:B--2---:R-:W-:Y:S01]  /*0430*/  STG.E desc[UR4][R2.64+0x8], R11 ;  /* 0x0000080b02007986 */ /* 0x004fe2000c101904 */
[----:B------:R-:W-:Y:S05]  /*0440*/  EXIT ;  /* 0x000000000000794d */ /* 0x000fea0003800000 */
.L_x_0:
[----:B------:R-:W-:-:S00]  /*0450*/  BRA `(.L_x_0) ;  /* 0xfffffffc00fc7947 */ /* 0x000fc0000383ffff */
[----:B------:R-:W-:-:S00]  /*0460*/  NOP ;  /* 0x0000000000007918 */ /* 0x000fc00000000000 */
        /* <DEDUP_REMOVED lines=9> */
.L_x_1:


//--------------------- .nv.shared.reserved.0     --------------------------
	.section	.nv.shared.reserved.0,"aw",@nobits
	.weak		__nv_reservedSMEM_offset_0_alias
	.size		__nv_reservedSMEM_offset_0_alias, 0, 64
	.other		__nv_reservedSMEM_offset_0_alias,@"STO_CUDA_RESERVED_SHARED STV_DEFAULT"
__nv_reservedSMEM_offset_0_alias:
	.zero		0
	.zero		64


//--------------------- .nv.constant0.upsampling2D --------------------------
	.section	.nv.constant0.upsampling2D,"a",@progbits
	.sectionflags	@""
	.align	4
.nv.constant0.upsampling2D:
	.zero		928


//--------------------- SYMBOLS --------------------------

	.type		.nv.reservedSmem.offset0,@object
	.size		.nv.reservedSmem.offset0,0x4
